//
// Generated by NVIDIA NVVM Compiler
//
// Compiler Build ID: CL-36424714
// Cuda compilation tools, release 13.0, V13.0.88
// Based on NVVM 20.0.0
//

.version 9.0
.target sm_100
.address_size 64

	// .globl	_Z8multiplyPdS_m

.visible .entry _Z8multiplyPdS_m(
	.param .u64 .ptr .align 1 _Z8multiplyPdS_m_param_0,
	.param .u64 .ptr .align 1 _Z8multiplyPdS_m_param_1,
	.param .u64 _Z8multiplyPdS_m_param_2
)
{
	.reg .pred 	%p<2>;
	.reg .b32 	%r<5>;
	.reg .b64 	%rd<10>;
	.reg .b64 	%fd<4>;

	ld.param.u64 	%rd2, [_Z8multiplyPdS_m_param_0];
	ld.param.u64 	%rd3, [_Z8multiplyPdS_m_param_1];
	ld.param.u64 	%rd4, [_Z8multiplyPdS_m_param_2];
	mov.u32 	%r1, %tid.x;
	mov.u32 	%r2, %ctaid.x;
	mov.u32 	%r3, %ntid.x;
	mad.lo.s32 	%r4, %r2, %r3, %r1;
	cvt.s64.s32 	%rd1, %r4;
	setp.le.u64 	%p1, %rd4, %rd1;
	@%p1 bra 	$L__BB0_2;
	cvta.to.global.u64 	%rd5, %rd2;
	cvta.to.global.u64 	%rd6, %rd3;
	shl.b64 	%rd7, %rd1, 3;
	add.s64 	%rd8, %rd5, %rd7;
	ld.global.f64 	%fd1, [%rd8];
	add.s64 	%rd9, %rd6, %rd7;
	ld.global.f64 	%fd2, [%rd9];
	mul.f64 	%fd3, %fd1, %fd2;
	st.global.f64 	[%rd9], %fd3;
$L__BB0_2:
	ret;

}


// ===== COMPILED SASS (sm_100) =====

	.target	sm_100

	.elftype	@"ET_EXEC"


//--------------------- .note.nv.tkinfo           --------------------------
	.section	.note.nv.tkinfo,"",@"SHT_NOTE"
	.sectionflags	@"SHF_NOTE_NV_TKINFO"
	.tkinfo
        /*0018*/ 	.word	0x00000002
        /*0030*/ 	.string	""
        /*0030*/ 	.string	"ptxas"
        /*0030*/ 	.string	"Cuda compilation tools, release 13.0, V13.0.88"
        /*0030*/ 	.string	"Build cuda_13.0.r13.0/compiler.36424714_0"
        /*0030*/ 	.string	"-arch sm_100 -m 64 "



//--------------------- .note.nv.cuinfo           --------------------------
	.section	.note.nv.cuinfo,"",@"SHT_NOTE"
	.sectionflags	@"SHF_NOTE_NV_CUINFO"
        /*0018*/ 	.short	0x0002
        /*001a*/ 	.short	0x0064
        /*001c*/ 	.short	0x0082
	.zero		2


//--------------------- .nv.info                  --------------------------
	.section	.nv.info,"",@"SHT_CUDA_INFO"
	.align	4


	//----- nvinfo : EIATTR_REGCOUNT
	.align		4
        /*0000*/ 	.byte	0x04, 0x2f
        /*0002*/ 	.short	(.L_1 - .L_0)
	.align		4
.L_0:
        /*0004*/ 	.word	index@(_Z8multiplyPdS_m)
        /*0008*/ 	.word	0x0000000c


	//----- nvinfo : EIATTR_FRAME_SIZE
	.align		4
.L_1:
        /*000c*/ 	.byte	0x04, 0x11
        /*000e*/ 	.short	(.L_3 - .L_2)
	.align		4
.L_2:
        /*0010*/ 	.word	index@(_Z8multiplyPdS_m)
        /*0014*/ 	.word	0x00000000


	//----- nvinfo : EIATTR_MIN_STACK_SIZE
	.align		4
.L_3:
        /*0018*/ 	.byte	0x04, 0x12
        /*001a*/ 	.short	(.L_5 - .L_4)
	.align		4
.L_4:
        /*001c*/ 	.word	index@(_Z8multiplyPdS_m)
        /*0020*/ 	.word	0x00000000
.L_5:


//--------------------- .nv.compat                --------------------------
	.section	.nv.compat,"",@"SHT_CUDA_COMPAT_INFO"
	.align	4
        /*0000*/ 	.byte	0x02, 0x09, 0x00, 0x00, 0x02, 0x02, 0x01, 0x00, 0x02, 0x05, 0x05, 0x00, 0x03, 0x07, 0x01, 0x01
        /*0010*/ 	.byte	0x02, 0x03, 0x00, 0x00, 0x02, 0x06, 0x01, 0x00, 0x04, 0x0b, 0x08, 0x00, 0x01, 0x00, 0x00, 0x00
        /*0020*/ 	.byte	0x00, 0x00, 0x00, 0x00


//--------------------- .nv.info._Z8multiplyPdS_m --------------------------
	.section	.nv.info._Z8multiplyPdS_m,"",@"SHT_CUDA_INFO"
	.sectionflags	@""
	.align	4


	//----- nvinfo : EIATTR_CUDA_API_VERSION
	.align		4
        /*0000*/ 	.byte	0x04, 0x37
        /*0002*/ 	.short	(.L_7 - .L_6)
.L_6:
        /*0004*/ 	.word	0x00000082


	//----- nvinfo : EIATTR_KPARAM_INFO
	.align		4
.L_7:
        /*0008*/ 	.byte	0x04, 0x17
        /*000a*/ 	.short	(.L_9 - .L_8)
.L_8:
        /*000c*/ 	.word	0x00000000
        /*0010*/ 	.short	0x0002
        /*0012*/ 	.short	0x0010
        /*0014*/ 	.byte	0x00, 0xf0, 0x21, 0x00


	//----- nvinfo : EIATTR_KPARAM_INFO
	.align		4
.L_9:
        /*0018*/ 	.byte	0x04, 0x17
        /*001a*/ 	.short	(.L_11 - .L_10)
.L_10:
        /*001c*/ 	.word	0x00000000
        /*0020*/ 	.short	0x0001
        /*0022*/ 	.short	0x0008
        /*0024*/ 	.byte	0x00, 0xf5, 0x21, 0x00


	//----- nvinfo : EIATTR_KPARAM_INFO
	.align		4
.L_11:
        /*0028*/ 	.byte	0x04, 0x17
        /*002a*/ 	.short	(.L_13 - .L_12)
.L_12:
        /*002c*/ 	.word	0x00000000
        /*0030*/ 	.short	0x0000
        /*0032*/ 	.short	0x0000
        /*0034*/ 	.byte	0x00, 0xf5, 0x21, 0x00


	//----- nvinfo : EIATTR_SPARSE_MMA_MASK
	.align		4
.L_13:
        /*0038*/ 	.byte	0x03, 0x50
        /*003a*/ 	.short	0x0000


	//----- nvinfo : EIATTR_MAXREG_COUNT
	.align		4
        /*003c*/ 	.byte	0x03, 0x1b
        /*003e*/ 	.short	0x00ff


	//----- nvinfo : EIATTR_MERCURY_ISA_VERSION
	.align		4
        /*0040*/ 	.byte	0x03, 0x5f
        /*0042*/ 	.short	0x0101


	//----- nvinfo : EIATTR_VRC_CTA_INIT_COUNT
	.align		4
        /*0044*/ 	.byte	0x02, 0x4a
	.zero		1
	.zero		1


	//----- nvinfo : EIATTR_EXIT_INSTR_OFFSETS
	.align		4
        /*0048*/ 	.byte	0x04, 0x1c
        /*004a*/ 	.short	(.L_15 - .L_14)


	//   ....[0]....
.L_14:
        /*004c*/ 	.word	0x00000090


	//   ....[1]....
        /*0050*/ 	.word	0x00000160


	//----- nvinfo : EIATTR_CBANK_PARAM_SIZE
	.align		4
.L_15:
        /*0054*/ 	.byte	0x03, 0x19
        /*0056*/ 	.short	0x0018


	//----- nvinfo : EIATTR_PARAM_CBANK
	.align		4
        /*0058*/ 	.byte	0x04, 0x0a
        /*005a*/ 	.short	(.L_17 - .L_16)
	.align		4
.L_16:
        /*005c*/ 	.word	index@(.nv.constant0._Z8multiplyPdS_m)
        /*0060*/ 	.short	0x0380
        /*0062*/ 	.short	0x0018


	//----- nvinfo : EIATTR_SW_WAR
	.align		4
.L_17:
        /*0064*/ 	.byte	0x04, 0x36
        /*0066*/ 	.short	(.L_19 - .L_18)
.L_18:
        /*0068*/ 	.word	0x00000008
.L_19:


//--------------------- .nv.callgraph             --------------------------
	.section	.nv.callgraph,"",@"SHT_CUDA_CALLGRAPH"
	.align	4
	.sectionentsize	8
	.align		4
        /*0000*/ 	.word	0x00000000
	.align		4
        /*0004*/ 	.word	0xffffffff
	.align		4
        /*0008*/ 	.word	0x00000000
	.align		4
        /*000c*/ 	.word	0xfffffffe
	.align		4
        /*0010*/ 	.word	0x00000000
	.align		4
        /*0014*/ 	.word	0xfffffffd
	.align		4
        /*0018*/ 	.word	0x00000000
	.align		4
        /*001c*/ 	.word	0xfffffffc


//--------------------- .text._Z8multiplyPdS_m    --------------------------
	.section	.text._Z8multiplyPdS_m,"ax",@progbits
	.align	128
        .global         _Z8multiplyPdS_m
        .type           _Z8multiplyPdS_m,@function
        .size           _Z8multiplyPdS_m,(.L_x_1 - _Z8multiplyPdS_m)
        .other          _Z8multiplyPdS_m,@"STO_CUDA_ENTRY STV_DEFAULT"
_Z8multiplyPdS_m:
.text._Z8multiplyPdS_m:
[----:B------:R-:W-:Y:S01]  /*0000*/  LDC R1, c[0x0][0x37c] ;  /* 0x0000df00ff017b82 */ /* 0x000fe20000000800 */
[----:B------:R-:W0:Y:S07]  /*0010*/  S2R R0, SR_TID.X ;  /* 0x0000000000007919 */ /* 0x000e2e0000002100 */
[----:B------:R-:W0:Y:S01]  /*0020*/  S2UR UR4, SR_CTAID.X ;  /* 0x00000000000479c3 */ /* 0x000e220000002500 */
[----:B------:R-:W1:Y:S07]  /*0030*/  LDCU.64 UR6, c[0x0][0x390] ;  /* 0x00007200ff0677ac */ /* 0x000e6e0008000a00 */
[----:B------:R-:W0:Y:S02]  /*0040*/  LDC R3, c[0x0][0x360] ;  /* 0x0000d800ff037b82 */ /* 0x000e240000000800 */
[----:B0-----:R-:W-:-:S05]  /*0050*/  IMAD R0, R3, UR4, R0 ;  /* 0x0000000403007c24 */ /* 0x001fca000f8e0200 */
[----:B-1----:R-:W-:Y:S02]  /*0060*/  ISETP.GE.U32.AND P0, PT, R0, UR6, PT ;  /* 0x0000000600007c0c */ /* 0x002fe4000bf06070 */
[----:B------:R-:W-:-:S04]  /*0070*/  SHF.R.S32.HI R3, RZ, 0x1f, R0 ;  /* 0x0000001fff037819 */ /* 0x000fc80000011400 */
[----:B------:R-:W-:-:S13]  /*0080*/  ISETP.GE.U32.AND.EX P0, PT, R3, UR7, PT, P0 ;  /* 0x0000000703007c0c */ /* 0x000fda000bf06100 */
[----:B------:R-:W-:Y:S05]  /*0090*/  @P0 EXIT ;  /* 0x000000000000094d */ /* 0x000fea0003800000 */
[----:B------:R-:W0:Y:S01]  /*00a0*/  LDCU.128 UR8, c[0x0][0x380] ;  /* 0x00007000ff0877ac */ /* 0x000e220008000c00 */
[C---:B------:R-:W-:Y:S01]  /*00b0*/  IMAD.SHL.U32 R4, R0.reuse, 0x8, RZ ;  /* 0x0000000800047824 */ /* 0x040fe200078e00ff */
[----:B------:R-:W-:Y:S01]  /*00c0*/  SHF.L.U64.HI R0, R0, 0x3, R3 ;  /* 0x0000000300007819 */ /* 0x000fe20000010203 */
[----:B------:R-:W1:Y:S03]  /*00d0*/  LDCU.64 UR4, c[0x0][0x358] ;  /* 0x00006b00ff0477ac */ /* 0x000e660008000a00 */
[C---:B0-----:R-:W-:Y:S02]  /*00e0*/  IADD3 R8, P0, PT, R4.reuse, UR8, RZ ;  /* 0x0000000804087c10 */ /* 0x041fe4000ff1e0ff */
[----:B------:R-:W-:Y:S02]  /*00f0*/  IADD3 R4, P1, PT, R4, UR10, RZ ;  /* 0x0000000a04047c10 */ /* 0x000fe4000ff3e0ff */
[----:B------:R-:W-:-:S02]  /*0100*/  IADD3.X R9, PT, PT, R0, UR9, RZ, P0, !PT ;  /* 0x0000000900097c10 */ /* 0x000fc400087fe4ff */
[----:B------:R-:W-:-:S03]  /*0110*/  IADD3.X R5, PT, PT, R0, UR11, RZ, P1, !PT ;  /* 0x0000000b00057c10 */ /* 0x000fc60008ffe4ff */
[----:B-1----:R-:W2:Y:S04]  /*0120*/  LDG.E.64 R2, desc[UR4][R8.64] ;  /* 0x0000000408027981 */ /* 0x002ea8000c1e1b00 */
[----:B------:R-:W2:Y:S02]  /*0130*/  LDG.E.64 R6, desc[UR4][R4.64] ;  /* 0x0000000404067981 */ /* 0x000ea4000c1e1b00 */
[----:B--2---:R-:W-:-:S07]  /*0140*/  DMUL R2, R2, R6 ;  /* 0x0000000602027228 */ /* 0x004fce0000000000 */
[----:B------:R-:W-:Y:S01]  /*0150*/  STG.E.64 desc[UR4][R4.64], R2 ;  /* 0x0000000204007986 */ /* 0x000fe2000c101b04 */
[----:B------:R-:W-:Y:S05]  /*0160*/  EXIT ;  /* 0x000000000000794d */ /* 0x000fea0003800000 */
.L_x_0:
[----:B------:R-:W-:-:S00]  /*0170*/  BRA `(.L_x_0) ;  /* 0xfffffffc00fc7947 */ /* 0x000fc0000383ffff */
[----:B------:R-:W-:-:S00]  /*0180*/  NOP ;  /* 0x0000000000007918 */ /* 0x000fc00000000000 */
[----:B------:R-:W-:-:S00]  /*0190*/  NOP ;  /* 0x0000000000007918 */ /* 0x000fc00000000000 */
[----:B------:R-:W-:-:S00]  /*01a0*/  NOP ;  /* 0x0000000000007918 */ /* 0x000fc00000000000 */
[----:B------:R-:W-:-:S00]  /*01b0*/  NOP ;  /* 0x0000000000007918 */ /* 0x000fc00000000000 */
[----:B------:R-:W-:-:S00]  /*01c0*/  NOP ;  /* 0x0000000000007918 */ /* 0x000fc00000000000 */
[----:B------:R-:W-:-:S00]  /*01d0*/  NOP ;  /* 0x0000000000007918 */ /* 0x000fc00000000000 */
[----:B------:R-:W-:-:S00]  /*01e0*/  NOP ;  /* 0x0000000000007918 */ /* 0x000fc00000000000 */
[----:B------:R-:W-:-:S00]  /*01f0*/  NOP ;  /* 0x0000000000007918 */ /* 0x000fc00000000000 */
.L_x_1:


//--------------------- .nv.shared.reserved.0     --------------------------
	.section	.nv.shared.reserved.0,"aw",@nobits
	.weak		__nv_reservedSMEM_offset_0_alias
	.size		__nv_reservedSMEM_offset_0_alias, 0, 64
	.other		__nv_reservedSMEM_offset_0_alias,@"STO_CUDA_RESERVED_SHARED STV_DEFAULT"
__nv_reservedSMEM_offset_0_alias:
	.zero		0
	.zero		64


//--------------------- .nv.constant0._Z8multiplyPdS_m --------------------------
	.section	.nv.constant0._Z8multiplyPdS_m,"a",@progbits
	.sectionflags	@""
	.align	4
.nv.constant0._Z8multiplyPdS_m:
	.zero		920


//--------------------- SYMBOLS --------------------------

	.type		.nv.reservedSmem.offset0,@object
	.size		.nv.reservedSmem.offset0,0x4
